//
// Generated by NVIDIA NVVM Compiler
//
// Compiler Build ID: CL-36424714
// Cuda compilation tools, release 13.0, V13.0.88
// Based on NVVM 20.0.0
//

.version 9.0
.target sm_100
.address_size 64

	// .globl	default_function_kernel0

.visible .entry default_function_kernel0(
	.param .u64 .ptr .align 1 default_function_kernel0_param_0,
	.param .u64 .ptr .align 1 default_function_kernel0_param_1
)
{
	.reg .b32 	%r<12>;
	.reg .b32 	%f<65>;
	.reg .b64 	%rd<8>;

	ld.param.u64 	%rd1, [default_function_kernel0_param_0];
	ld.param.u64 	%rd2, [default_function_kernel0_param_1];
	cvta.to.global.u64 	%rd3, %rd1;
	cvta.to.global.u64 	%rd4, %rd2;
	mov.u32 	%r1, %ctaid.y;
	shl.b32 	%r2, %r1, 21;
	mov.u32 	%r3, %ctaid.x;
	shl.b32 	%r4, %r3, 14;
	mov.u32 	%r5, %tid.y;
	shl.b32 	%r6, %r5, 9;
	mov.u32 	%r7, %tid.x;
	shl.b32 	%r8, %r7, 2;
	add.s32 	%r9, %r4, %r2;
	add.s32 	%r10, %r9, %r6;
	add.s32 	%r11, %r10, %r8;
	mul.wide.u32 	%rd5, %r11, 4;
	add.s64 	%rd6, %rd3, %rd5;
	add.s64 	%rd7, %rd4, %rd5;
	ld.global.nc.v4.f32 	{%f1, %f2, %f3, %f4}, [%rd7];
	st.global.v4.f32 	[%rd6], {%f1, %f2, %f3, %f4};
	ld.global.nc.v4.f32 	{%f5, %f6, %f7, %f8}, [%rd7+512];
	st.global.v4.f32 	[%rd6+512], {%f5, %f6, %f7, %f8};
	ld.global.nc.v4.f32 	{%f9, %f10, %f11, %f12}, [%rd7+1024];
	st.global.v4.f32 	[%rd6+1024], {%f9, %f10, %f11, %f12};
	ld.global.nc.v4.f32 	{%f13, %f14, %f15, %f16}, [%rd7+1536];
	st.global.v4.f32 	[%rd6+1536], {%f13, %f14, %f15, %f16};
	ld.global.nc.v4.f32 	{%f17, %f18, %f19, %f20}, [%rd7+2097152];
	st.global.v4.f32 	[%rd6+2097152], {%f17, %f18, %f19, %f20};
	ld.global.nc.v4.f32 	{%f21, %f22, %f23, %f24}, [%rd7+2097664];
	st.global.v4.f32 	[%rd6+2097664], {%f21, %f22, %f23, %f24};
	ld.global.nc.v4.f32 	{%f25, %f26, %f27, %f28}, [%rd7+2098176];
	st.global.v4.f32 	[%rd6+2098176], {%f25, %f26, %f27, %f28};
	ld.global.nc.v4.f32 	{%f29, %f30, %f31, %f32}, [%rd7+2098688];
	st.global.v4.f32 	[%rd6+2098688], {%f29, %f30, %f31, %f32};
	ld.global.nc.v4.f32 	{%f33, %f34, %f35, %f36}, [%rd7+4194304];
	st.global.v4.f32 	[%rd6+4194304], {%f33, %f34, %f35, %f36};
	ld.global.nc.v4.f32 	{%f37, %f38, %f39, %f40}, [%rd7+4194816];
	st.global.v4.f32 	[%rd6+4194816], {%f37, %f38, %f39, %f40};
	ld.global.nc.v4.f32 	{%f41, %f42, %f43, %f44}, [%rd7+4195328];
	st.global.v4.f32 	[%rd6+4195328], {%f41, %f42, %f43, %f44};
	ld.global.nc.v4.f32 	{%f45, %f46, %f47, %f48}, [%rd7+4195840];
	st.global.v4.f32 	[%rd6+4195840], {%f45, %f46, %f47, %f48};
	ld.global.nc.v4.f32 	{%f49, %f50, %f51, %f52}, [%rd7+6291456];
	st.global.v4.f32 	[%rd6+6291456], {%f49, %f50, %f51, %f52};
	ld.global.nc.v4.f32 	{%f53, %f54, %f55, %f56}, [%rd7+6291968];
	st.global.v4.f32 	[%rd6+6291968], {%f53, %f54, %f55, %f56};
	ld.global.nc.v4.f32 	{%f57, %f58, %f59, %f60}, [%rd7+6292480];
	st.global.v4.f32 	[%rd6+6292480], {%f57, %f58, %f59, %f60};
	ld.global.nc.v4.f32 	{%f61, %f62, %f63, %f64}, [%rd7+6292992];
	st.global.v4.f32 	[%rd6+6292992], {%f61, %f62, %f63, %f64};
	ret;

}


// ===== COMPILED SASS (sm_100) =====

	.target	sm_100

	.elftype	@"ET_EXEC"


//--------------------- .note.nv.tkinfo           --------------------------
	.section	.note.nv.tkinfo,"",@"SHT_NOTE"
	.sectionflags	@"SHF_NOTE_NV_TKINFO"
	.tkinfo
        /*0018*/ 	.word	0x00000002
        /*0030*/ 	.string	""
        /*0030*/ 	.string	"ptxas"
        /*0030*/ 	.string	"Cuda compilation tools, release 13.0, V13.0.88"
        /*0030*/ 	.string	"Build cuda_13.0.r13.0/compiler.36424714_0"
        /*0030*/ 	.string	"-arch sm_100 -m 64 "



//--------------------- .note.nv.cuinfo           --------------------------
	.section	.note.nv.cuinfo,"",@"SHT_NOTE"
	.sectionflags	@"SHF_NOTE_NV_CUINFO"
        /*0018*/ 	.short	0x0002
        /*001a*/ 	.short	0x0064
        /*001c*/ 	.short	0x0082
	.zero		2


//--------------------- .nv.info                  --------------------------
	.section	.nv.info,"",@"SHT_CUDA_INFO"
	.align	4


	//----- nvinfo : EIATTR_REGCOUNT
	.align		4
        /*0000*/ 	.byte	0x04, 0x2f
        /*0002*/ 	.short	(.L_1 - .L_0)
	.align		4
.L_0:
        /*0004*/ 	.word	index@(default_function_kernel0)
        /*0008*/ 	.word	0x00000034


	//----- nvinfo : EIATTR_FRAME_SIZE
	.align		4
.L_1:
        /*000c*/ 	.byte	0x04, 0x11
        /*000e*/ 	.short	(.L_3 - .L_2)
	.align		4
.L_2:
        /*0010*/ 	.word	index@(default_function_kernel0)
        /*0014*/ 	.word	0x00000000


	//----- nvinfo : EIATTR_MIN_STACK_SIZE
	.align		4
.L_3:
        /*0018*/ 	.byte	0x04, 0x12
        /*001a*/ 	.short	(.L_5 - .L_4)
	.align		4
.L_4:
        /*001c*/ 	.word	index@(default_function_kernel0)
        /*0020*/ 	.word	0x00000000
.L_5:


//--------------------- .nv.compat                --------------------------
	.section	.nv.compat,"",@"SHT_CUDA_COMPAT_INFO"
	.align	4
        /*0000*/ 	.byte	0x02, 0x09, 0x00, 0x00, 0x02, 0x02, 0x01, 0x00, 0x02, 0x05, 0x05, 0x00, 0x03, 0x07, 0x01, 0x01
        /*0010*/ 	.byte	0x02, 0x03, 0x00, 0x00, 0x02, 0x06, 0x01, 0x00, 0x04, 0x0b, 0x08, 0x00, 0x09, 0x00, 0x00, 0x00
        /*0020*/ 	.byte	0x00, 0x00, 0x00, 0x00


//--------------------- .nv.info.default_function_kernel0 --------------------------
	.section	.nv.info.default_function_kernel0,"",@"SHT_CUDA_INFO"
	.sectionflags	@""
	.align	4


	//----- nvinfo : EIATTR_CUDA_API_VERSION
	.align		4
        /*0000*/ 	.byte	0x04, 0x37
        /*0002*/ 	.short	(.L_7 - .L_6)
.L_6:
        /*0004*/ 	.word	0x00000082


	//----- nvinfo : EIATTR_KPARAM_INFO
	.align		4
.L_7:
        /*0008*/ 	.byte	0x04, 0x17
        /*000a*/ 	.short	(.L_9 - .L_8)
.L_8:
        /*000c*/ 	.word	0x00000000
        /*0010*/ 	.short	0x0001
        /*0012*/ 	.short	0x0008
        /*0014*/ 	.byte	0x00, 0xf5, 0x21, 0x00


	//----- nvinfo : EIATTR_KPARAM_INFO
	.align		4
.L_9:
        /*0018*/ 	.byte	0x04, 0x17
        /*001a*/ 	.short	(.L_11 - .L_10)
.L_10:
        /*001c*/ 	.word	0x00000000
        /*0020*/ 	.short	0x0000
        /*0022*/ 	.short	0x0000
        /*0024*/ 	.byte	0x00, 0xf5, 0x21, 0x00


	//----- nvinfo : EIATTR_SPARSE_MMA_MASK
	.align		4
.L_11:
        /*0028*/ 	.byte	0x03, 0x50
        /*002a*/ 	.short	0x0000


	//----- nvinfo : EIATTR_MAXREG_COUNT
	.align		4
        /*002c*/ 	.byte	0x03, 0x1b
        /*002e*/ 	.short	0x00ff


	//----- nvinfo : EIATTR_MERCURY_ISA_VERSION
	.align		4
        /*0030*/ 	.byte	0x03, 0x5f
        /*0032*/ 	.short	0x0101


	//----- nvinfo : EIATTR_VRC_CTA_INIT_COUNT
	.align		4
        /*0034*/ 	.byte	0x02, 0x4a
	.zero		1
	.zero		1


	//----- nvinfo : EIATTR_EXIT_INSTR_OFFSETS
	.align		4
        /*0038*/ 	.byte	0x04, 0x1c
        /*003a*/ 	.short	(.L_13 - .L_12)


	//   ....[0]....
.L_12:
        /*003c*/ 	.word	0x000002e0


	//----- nvinfo : EIATTR_CBANK_PARAM_SIZE
	.align		4
.L_13:
        /*0040*/ 	.byte	0x03, 0x19
        /*0042*/ 	.short	0x0010


	//----- nvinfo : EIATTR_PARAM_CBANK
	.align		4
        /*0044*/ 	.byte	0x04, 0x0a
        /*0046*/ 	.short	(.L_15 - .L_14)
	.align		4
.L_14:
        /*0048*/ 	.word	index@(.nv.constant0.default_function_kernel0)
        /*004c*/ 	.short	0x0380
        /*004e*/ 	.short	0x0010


	//----- nvinfo : EIATTR_SW_WAR
	.align		4
.L_15:
        /*0050*/ 	.byte	0x04, 0x36
        /*0052*/ 	.short	(.L_17 - .L_16)
.L_16:
        /*0054*/ 	.word	0x00000008
.L_17:


//--------------------- .nv.callgraph             --------------------------
	.section	.nv.callgraph,"",@"SHT_CUDA_CALLGRAPH"
	.align	4
	.sectionentsize	8
	.align		4
        /*0000*/ 	.word	0x00000000
	.align		4
        /*0004*/ 	.word	0xffffffff
	.align		4
        /*0008*/ 	.word	0x00000000
	.align		4
        /*000c*/ 	.word	0xfffffffe
	.align		4
        /*0010*/ 	.word	0x00000000
	.align		4
        /*0014*/ 	.word	0xfffffffd
	.align		4
        /*0018*/ 	.word	0x00000000
	.align		4
        /*001c*/ 	.word	0xfffffffc


//--------------------- .text.default_function_kernel0 --------------------------
	.section	.text.default_function_kernel0,"ax",@progbits
	.align	128
        .global         default_function_kernel0
        .type           default_function_kernel0,@function
        .size           default_function_kernel0,(.L_x_1 - default_function_kernel0)
        .other          default_function_kernel0,@"STO_CUDA_ENTRY STV_DEFAULT"
default_function_kernel0:
.text.default_function_kernel0:
[----:B------:R-:W-:Y:S01]  /*0000*/  LDC R1, c[0x0][0x37c] ;  /* 0x0000df00ff017b82 */ /* 0x000fe20000000800 */
[----:B------:R-:W0:Y:S07]  /*0010*/  S2R R0, SR_CTAID.Y ;  /* 0x0000000000007919 */ /* 0x000e2e0000002600 */
[----:B------:R-:W1:Y:S01]  /*0020*/  LDC.64 R48, c[0x0][0x388] ;  /* 0x0000e200ff307b82 */ /* 0x000e620000000a00 */
[----:B------:R-:W2:Y:S01]  /*0030*/  LDCU.64 UR4, c[0x0][0x358] ;  /* 0x00006b00ff0477ac */ /* 0x000ea20008000a00 */
[----:B------:R-:W0:Y:S01]  /*0040*/  S2R R3, SR_CTAID.X ;  /* 0x0000000000037919 */ /* 0x000e220000002500 */
[----:B------:R-:W3:Y:S01]  /*0050*/  S2R R2, SR_TID.Y ;  /* 0x0000000000027919 */ /* 0x000ee20000002200 */
[----:B------:R-:W4:Y:S01]  /*0060*/  S2R R4, SR_TID.X ;  /* 0x0000000000047919 */ /* 0x000f220000002100 */
[----:B0-----:R-:W-:-:S04]  /*0070*/  LEA R3, R0, R3, 0x7 ;  /* 0x0000000300037211 */ /* 0x001fc800078e38ff */
[----:B---3--:R-:W-:-:S04]  /*0080*/  LEA R3, R3, R2, 0x5 ;  /* 0x0000000203037211 */ /* 0x008fc800078e28ff */
[----:B----4-:R-:W-:-:S04]  /*0090*/  LEA R3, R3, R4, 0x7 ;  /* 0x0000000403037211 */ /* 0x010fc800078e38ff */
[----:B------:R-:W-:Y:S02]  /*00a0*/  SHF.L.U32 R25, R3, 0x2, RZ ;  /* 0x0000000203197819 */ /* 0x000fe400000006ff */
[----:B------:R-:W0:Y:S03]  /*00b0*/  LDC.64 R2, c[0x0][0x380] ;  /* 0x0000e000ff027b82 */ /* 0x000e260000000a00 */
[----:B-1----:R-:W-:-:S05]  /*00c0*/  IMAD.WIDE.U32 R48, R25, 0x4, R48 ;  /* 0x0000000419307825 */ /* 0x002fca00078e0030 */
[----:B--2---:R-:W2:Y:S04]  /*00d0*/  LDG.E.128.CONSTANT R4, desc[UR4][R48.64] ;  /* 0x0000000430047981 */ /* 0x004ea8000c1e9d00 */
[----:B------:R-:W3:Y:S04]  /*00e0*/  LDG.E.128.CONSTANT R8, desc[UR4][R48.64+0x200] ;  /* 0x0002000430087981 */ /* 0x000ee8000c1e9d00 */
[----:B------:R-:W4:Y:S04]  /*00f0*/  LDG.E.128.CONSTANT R12, desc[UR4][R48.64+0x400] ;  /* 0x00040004300c7981 */ /* 0x000f28000c1e9d00 */
[----:B------:R-:W5:Y:S04]  /*0100*/  LDG.E.128.CONSTANT R16, desc[UR4][R48.64+0x600] ;  /* 0x0006000430107981 */ /* 0x000f68000c1e9d00 */
[----:B------:R-:W5:Y:S01]  /*0110*/  LDG.E.128.CONSTANT R20, desc[UR4][R48.64+0x200000] ;  /* 0x2000000430147981 */ /* 0x000f62000c1e9d00 */
[----:B0-----:R-:W-:-:S03]  /*0120*/  IMAD.WIDE.U32 R2, R25, 0x4, R2 ;  /* 0x0000000419027825 */ /* 0x001fc600078e0002 */
[----:B------:R-:W5:Y:S04]  /*0130*/  LDG.E.128.CONSTANT R28, desc[UR4][R48.64+0x200200] ;  /* 0x20020004301c7981 */ /* 0x000f68000c1e9d00 */
[----:B------:R-:W5:Y:S04]  /*0140*/  LDG.E.128.CONSTANT R32, desc[UR4][R48.64+0x200400] ;  /* 0x2004000430207981 */ /* 0x000f68000c1e9d00 */
[----:B------:R-:W5:Y:S04]  /*0150*/  LDG.E.128.CONSTANT R36, desc[UR4][R48.64+0x200600] ;  /* 0x2006000430247981 */ /* 0x000f68000c1e9d00 */
[----:B------:R-:W5:Y:S04]  /*0160*/  LDG.E.128.CONSTANT R40, desc[UR4][R48.64+0x400000] ;  /* 0x4000000430287981 */ /* 0x000f68000c1e9d00 */
[----:B------:R-:W5:Y:S04]  /*0170*/  LDG.E.128.CONSTANT R44, desc[UR4][R48.64+0x400200] ;  /* 0x40020004302c7981 */ /* 0x000f68000c1e9d00 */
[----:B------:R-:W5:Y:S04]  /*0180*/  LDG.E.128.CONSTANT R24, desc[UR4][R48.64+0x600600] ;  /* 0x6006000430187981 */ /* 0x000f68000c1e9d00 */
[----:B--2---:R0:W-:Y:S04]  /*0190*/  STG.E.128 desc[UR4][R2.64], R4 ;  /* 0x0000000402007986 */ /* 0x0041e8000c101d04 */
[----:B---3--:R1:W-:Y:S04]  /*01a0*/  STG.E.128 desc[UR4][R2.64+0x200], R8 ;  /* 0x0002000802007986 */ /* 0x0083e8000c101d04 */
[----:B----4-:R2:W-:Y:S04]  /*01b0*/  STG.E.128 desc[UR4][R2.64+0x400], R12 ;  /* 0x0004000c02007986 */ /* 0x0105e8000c101d04 */
[----:B-----5:R3:W-:Y:S04]  /*01c0*/  STG.E.128 desc[UR4][R2.64+0x600], R16 ;  /* 0x0006001002007986 */ /* 0x0207e8000c101d04 */
[----:B------:R4:W-:Y:S04]  /*01d0*/  STG.E.128 desc[UR4][R2.64+0x200000], R20 ;  /* 0x2000001402007986 */ /* 0x0009e8000c101d04 */
[----:B0-----:R-:W5:Y:S04]  /*01e0*/  LDG.E.128.CONSTANT R4, desc[UR4][R48.64+0x400400] ;  /* 0x4004000430047981 */ /* 0x001f68000c1e9d00 */
[----:B-1----:R-:W5:Y:S04]  /*01f0*/  LDG.E.128.CONSTANT R8, desc[UR4][R48.64+0x400600] ;  /* 0x4006000430087981 */ /* 0x002f68000c1e9d00 */
[----:B--2---:R-:W2:Y:S04]  /*0200*/  LDG.E.128.CONSTANT R12, desc[UR4][R48.64+0x600000] ;  /* 0x60000004300c7981 */ /* 0x004ea8000c1e9d00 */
[----:B---3--:R-:W3:Y:S04]  /*0210*/  LDG.E.128.CONSTANT R16, desc[UR4][R48.64+0x600200] ;  /* 0x6002000430107981 */ /* 0x008ee8000c1e9d00 */
[----:B----4-:R-:W4:Y:S04]  /*0220*/  LDG.E.128.CONSTANT R20, desc[UR4][R48.64+0x600400] ;  /* 0x6004000430147981 */ /* 0x010f28000c1e9d00 */
[----:B------:R-:W-:Y:S04]  /*0230*/  STG.E.128 desc[UR4][R2.64+0x200200], R28 ;  /* 0x2002001c02007986 */ /* 0x000fe8000c101d04 */
[----:B------:R-:W-:Y:S04]  /*0240*/  STG.E.128 desc[UR4][R2.64+0x200400], R32 ;  /* 0x2004002002007986 */ /* 0x000fe8000c101d04 */
[----:B------:R-:W-:Y:S04]  /*0250*/  STG.E.128 desc[UR4][R2.64+0x200600], R36 ;  /* 0x2006002402007986 */ /* 0x000fe8000c101d04 */
[----:B------:R-:W-:Y:S04]  /*0260*/  STG.E.128 desc[UR4][R2.64+0x400000], R40 ;  /* 0x4000002802007986 */ /* 0x000fe8000c101d04 */
[----:B------:R-:W-:Y:S04]  /*0270*/  STG.E.128 desc[UR4][R2.64+0x400200], R44 ;  /* 0x4002002c02007986 */ /* 0x000fe8000c101d04 */
[----:B------:R-:W-:Y:S04]  /*0280*/  STG.E.128 desc[UR4][R2.64+0x600600], R24 ;  /* 0x6006001802007986 */ /* 0x000fe8000c101d04 */
[----:B-----5:R-:W-:Y:S04]  /*0290*/  STG.E.128 desc[UR4][R2.64+0x400400], R4 ;  /* 0x4004000402007986 */ /* 0x020fe8000c101d04 */
[----:B------:R-:W-:Y:S04]  /*02a0*/  STG.E.128 desc[UR4][R2.64+0x400600], R8 ;  /* 0x4006000802007986 */ /* 0x000fe8000c101d04 */
[----:B--2---:R-:W-:Y:S04]  /*02b0*/  STG.E.128 desc[UR4][R2.64+0x600000], R12 ;  /* 0x6000000c02007986 */ /* 0x004fe8000c101d04 */
[----:B---3--:R-:W-:Y:S04]  /*02c0*/  STG.E.128 desc[UR4][R2.64+0x600200], R16 ;  /* 0x6002001002007986 */ /* 0x008fe8000c101d04 */
[----:B----4-:R-:W-:Y:S01]  /*02d0*/  STG.E.128 desc[UR4][R2.64+0x600400], R20 ;  /* 0x6004001402007986 */ /* 0x010fe2000c101d04 */
[----:B------:R-:W-:Y:S05]  /*02e0*/  EXIT ;  /* 0x000000000000794d */ /* 0x000fea0003800000 */
.L_x_0:
[----:B------:R-:W-:-:S00]  /*02f0*/  BRA `(.L_x_0) ;  /* 0xfffffffc00fc7947 */ /* 0x000fc0000383ffff */
[----:B------:R-:W-:-:S00]  /*0300*/  NOP ;  /* 0x0000000000007918 */ /* 0x000fc00000000000 */
[----:B------:R-:W-:-:S00]  /*0310*/  NOP ;  /* 0x0000000000007918 */ /* 0x000fc00000000000 */
[----:B------:R-:W-:-:S00]  /*0320*/  NOP ;  /* 0x0000000000007918 */ /* 0x000fc00000000000 */
[----:B------:R-:W-:-:S00]  /*0330*/  NOP ;  /* 0x0000000000007918 */ /* 0x000fc00000000000 */
[----:B------:R-:W-:-:S00]  /*0340*/  NOP ;  /* 0x0000000000007918 */ /* 0x000fc00000000000 */
[----:B------:R-:W-:-:S00]  /*0350*/  NOP ;  /* 0x0000000000007918 */ /* 0x000fc00000000000 */
[----:B------:R-:W-:-:S00]  /*0360*/  NOP ;  /* 0x0000000000007918 */ /* 0x000fc00000000000 */
[----:B------:R-:W-:-:S00]  /*0370*/  NOP ;  /* 0x0000000000007918 */ /* 0x000fc00000000000 */
.L_x_1:


//--------------------- .nv.shared.reserved.0     --------------------------
	.section	.nv.shared.reserved.0,"aw",@nobits
	.weak		__nv_reservedSMEM_offset_0_alias
	.size		__nv_reservedSMEM_offset_0_alias, 0, 64
	.other		__nv_reservedSMEM_offset_0_alias,@"STO_CUDA_RESERVED_SHARED STV_DEFAULT"
__nv_reservedSMEM_offset_0_alias:
	.zero		0
	.zero		64


//--------------------- .nv.constant0.default_function_kernel0 --------------------------
	.section	.nv.constant0.default_function_kernel0,"a",@progbits
	.sectionflags	@""
	.align	4
.nv.constant0.default_function_kernel0:
	.zero		912


//--------------------- SYMBOLS --------------------------

	.type		.nv.reservedSmem.offset0,@object
	.size		.nv.reservedSmem.offset0,0x4
